//
// Generated by NVIDIA NVVM Compiler
//
// Compiler Build ID: CL-36424714
// Cuda compilation tools, release 13.0, V13.0.88
// Based on NVVM 20.0.0
//

.version 9.0
.target sm_100
.address_size 64

	// .globl	madd2

.visible .entry madd2(
	.param .u64 .ptr .align 1 madd2_param_0,
	.param .u64 .ptr .align 1 madd2_param_1,
	.param .f32 madd2_param_2,
	.param .u64 .ptr .align 1 madd2_param_3,
	.param .f32 madd2_param_4,
	.param .u32 madd2_param_5
)
{
	.reg .pred 	%p<2>;
	.reg .b32 	%r<9>;
	.reg .b32 	%f<7>;
	.reg .b64 	%rd<11>;

	ld.param.u64 	%rd1, [madd2_param_0];
	ld.param.u64 	%rd2, [madd2_param_1];
	ld.param.f32 	%f1, [madd2_param_2];
	ld.param.u64 	%rd3, [madd2_param_3];
	ld.param.f32 	%f2, [madd2_param_4];
	ld.param.u32 	%r2, [madd2_param_5];
	mov.u32 	%r3, %ctaid.y;
	mov.u32 	%r4, %nctaid.x;
	mov.u32 	%r5, %ctaid.x;
	mad.lo.s32 	%r6, %r3, %r4, %r5;
	mov.u32 	%r7, %ntid.x;
	mov.u32 	%r8, %tid.x;
	mad.lo.s32 	%r1, %r6, %r7, %r8;
	setp.ge.s32 	%p1, %r1, %r2;
	@%p1 bra 	$L__BB0_2;
	cvta.to.global.u64 	%rd4, %rd2;
	cvta.to.global.u64 	%rd5, %rd3;
	cvta.to.global.u64 	%rd6, %rd1;
	mul.wide.s32 	%rd7, %r1, 4;
	add.s64 	%rd8, %rd4, %rd7;
	ld.global.nc.f32 	%f3, [%rd8];
	add.s64 	%rd9, %rd5, %rd7;
	ld.global.nc.f32 	%f4, [%rd9];
	mul.f32 	%f5, %f2, %f4;
	fma.rn.f32 	%f6, %f1, %f3, %f5;
	add.s64 	%rd10, %rd6, %rd7;
	st.global.f32 	[%rd10], %f6;
$L__BB0_2:
	ret;

}


// ===== COMPILED SASS (sm_100) =====

	.target	sm_100

	.elftype	@"ET_EXEC"


//--------------------- .note.nv.tkinfo           --------------------------
	.section	.note.nv.tkinfo,"",@"SHT_NOTE"
	.sectionflags	@"SHF_NOTE_NV_TKINFO"
	.tkinfo
        /*0018*/ 	.word	0x00000002
        /*0030*/ 	.string	""
        /*0030*/ 	.string	"ptxas"
        /*0030*/ 	.string	"Cuda compilation tools, release 13.0, V13.0.88"
        /*0030*/ 	.string	"Build cuda_13.0.r13.0/compiler.36424714_0"
        /*0030*/ 	.string	"-arch sm_100 -m 64 "



//--------------------- .note.nv.cuinfo           --------------------------
	.section	.note.nv.cuinfo,"",@"SHT_NOTE"
	.sectionflags	@"SHF_NOTE_NV_CUINFO"
        /*0018*/ 	.short	0x0002
        /*001a*/ 	.short	0x0064
        /*001c*/ 	.short	0x0082
	.zero		2


//--------------------- .nv.info                  --------------------------
	.section	.nv.info,"",@"SHT_CUDA_INFO"
	.align	4


	//----- nvinfo : EIATTR_REGCOUNT
	.align		4
        /*0000*/ 	.byte	0x04, 0x2f
        /*0002*/ 	.short	(.L_1 - .L_0)
	.align		4
.L_0:
        /*0004*/ 	.word	index@(madd2)
        /*0008*/ 	.word	0x0000000e


	//----- nvinfo : EIATTR_FRAME_SIZE
	.align		4
.L_1:
        /*000c*/ 	.byte	0x04, 0x11
        /*000e*/ 	.short	(.L_3 - .L_2)
	.align		4
.L_2:
        /*0010*/ 	.word	index@(madd2)
        /*0014*/ 	.word	0x00000000


	//----- nvinfo : EIATTR_MIN_STACK_SIZE
	.align		4
.L_3:
        /*0018*/ 	.byte	0x04, 0x12
        /*001a*/ 	.short	(.L_5 - .L_4)
	.align		4
.L_4:
        /*001c*/ 	.word	index@(madd2)
        /*0020*/ 	.word	0x00000000
.L_5:


//--------------------- .nv.compat                --------------------------
	.section	.nv.compat,"",@"SHT_CUDA_COMPAT_INFO"
	.align	4
        /*0000*/ 	.byte	0x02, 0x09, 0x00, 0x00, 0x02, 0x02, 0x01, 0x00, 0x02, 0x05, 0x05, 0x00, 0x03, 0x07, 0x01, 0x01
        /*0010*/ 	.byte	0x02, 0x03, 0x00, 0x00, 0x02, 0x06, 0x01, 0x00, 0x04, 0x0b, 0x08, 0x00, 0x09, 0x00, 0x00, 0x00
        /*0020*/ 	.byte	0x00, 0x00, 0x00, 0x00


//--------------------- .nv.info.madd2            --------------------------
	.section	.nv.info.madd2,"",@"SHT_CUDA_INFO"
	.sectionflags	@""
	.align	4


	//----- nvinfo : EIATTR_CUDA_API_VERSION
	.align		4
        /*0000*/ 	.byte	0x04, 0x37
        /*0002*/ 	.short	(.L_7 - .L_6)
.L_6:
        /*0004*/ 	.word	0x00000082


	//----- nvinfo : EIATTR_KPARAM_INFO
	.align		4
.L_7:
        /*0008*/ 	.byte	0x04, 0x17
        /*000a*/ 	.short	(.L_9 - .L_8)
.L_8:
        /*000c*/ 	.word	0x00000000
        /*0010*/ 	.short	0x0005
        /*0012*/ 	.short	0x0024
        /*0014*/ 	.byte	0x00, 0xf0, 0x11, 0x00


	//----- nvinfo : EIATTR_KPARAM_INFO
	.align		4
.L_9:
        /*0018*/ 	.byte	0x04, 0x17
        /*001a*/ 	.short	(.L_11 - .L_10)
.L_10:
        /*001c*/ 	.word	0x00000000
        /*0020*/ 	.short	0x0004
        /*0022*/ 	.short	0x0020
        /*0024*/ 	.byte	0x00, 0xf0, 0x11, 0x00


	//----- nvinfo : EIATTR_KPARAM_INFO
	.align		4
.L_11:
        /*0028*/ 	.byte	0x04, 0x17
        /*002a*/ 	.short	(.L_13 - .L_12)
.L_12:
        /*002c*/ 	.word	0x00000000
        /*0030*/ 	.short	0x0003
        /*0032*/ 	.short	0x0018
        /*0034*/ 	.byte	0x00, 0xf5, 0x21, 0x00


	//----- nvinfo : EIATTR_KPARAM_INFO
	.align		4
.L_13:
        /*0038*/ 	.byte	0x04, 0x17
        /*003a*/ 	.short	(.L_15 - .L_14)
.L_14:
        /*003c*/ 	.word	0x00000000
        /*0040*/ 	.short	0x0002
        /*0042*/ 	.short	0x0010
        /*0044*/ 	.byte	0x00, 0xf0, 0x11, 0x00


	//----- nvinfo : EIATTR_KPARAM_INFO
	.align		4
.L_15:
        /*0048*/ 	.byte	0x04, 0x17
        /*004a*/ 	.short	(.L_17 - .L_16)
.L_16:
        /*004c*/ 	.word	0x00000000
        /*0050*/ 	.short	0x0001
        /*0052*/ 	.short	0x0008
        /*0054*/ 	.byte	0x00, 0xf5, 0x21, 0x00


	//----- nvinfo : EIATTR_KPARAM_INFO
	.align		4
.L_17:
        /*0058*/ 	.byte	0x04, 0x17
        /*005a*/ 	.short	(.L_19 - .L_18)
.L_18:
        /*005c*/ 	.word	0x00000000
        /*0060*/ 	.short	0x0000
        /*0062*/ 	.short	0x0000
        /*0064*/ 	.byte	0x00, 0xf5, 0x21, 0x00


	//----- nvinfo : EIATTR_SPARSE_MMA_MASK
	.align		4
.L_19:
        /*0068*/ 	.byte	0x03, 0x50
        /*006a*/ 	.short	0x0000


	//----- nvinfo : EIATTR_MAXREG_COUNT
	.align		4
        /*006c*/ 	.byte	0x03, 0x1b
        /*006e*/ 	.short	0x00ff


	//----- nvinfo : EIATTR_MERCURY_ISA_VERSION
	.align		4
        /*0070*/ 	.byte	0x03, 0x5f
        /*0072*/ 	.short	0x0101


	//----- nvinfo : EIATTR_VRC_CTA_INIT_COUNT
	.align		4
        /*0074*/ 	.byte	0x02, 0x4a
	.zero		1
	.zero		1


	//----- nvinfo : EIATTR_EXIT_INSTR_OFFSETS
	.align		4
        /*0078*/ 	.byte	0x04, 0x1c
        /*007a*/ 	.short	(.L_21 - .L_20)


	//   ....[0]....
.L_20:
        /*007c*/ 	.word	0x000000a0


	//   ....[1]....
        /*0080*/ 	.word	0x00000190


	//----- nvinfo : EIATTR_CBANK_PARAM_SIZE
	.align		4
.L_21:
        /*0084*/ 	.byte	0x03, 0x19
        /*0086*/ 	.short	0x0028


	//----- nvinfo : EIATTR_PARAM_CBANK
	.align		4
        /*0088*/ 	.byte	0x04, 0x0a
        /*008a*/ 	.short	(.L_23 - .L_22)
	.align		4
.L_22:
        /*008c*/ 	.word	index@(.nv.constant0.madd2)
        /*0090*/ 	.short	0x0380
        /*0092*/ 	.short	0x0028


	//----- nvinfo : EIATTR_SW_WAR
	.align		4
.L_23:
        /*0094*/ 	.byte	0x04, 0x36
        /*0096*/ 	.short	(.L_25 - .L_24)
.L_24:
        /*0098*/ 	.word	0x00000008
.L_25:


//--------------------- .nv.callgraph             --------------------------
	.section	.nv.callgraph,"",@"SHT_CUDA_CALLGRAPH"
	.align	4
	.sectionentsize	8
	.align		4
        /*0000*/ 	.word	0x00000000
	.align		4
        /*0004*/ 	.word	0xffffffff
	.align		4
        /*0008*/ 	.word	0x00000000
	.align		4
        /*000c*/ 	.word	0xfffffffe
	.align		4
        /*0010*/ 	.word	0x00000000
	.align		4
        /*0014*/ 	.word	0xfffffffd
	.align		4
        /*0018*/ 	.word	0x00000000
	.align		4
        /*001c*/ 	.word	0xfffffffc


//--------------------- .text.madd2               --------------------------
	.section	.text.madd2,"ax",@progbits
	.align	128
        .global         madd2
        .type           madd2,@function
        .size           madd2,(.L_x_1 - madd2)
        .other          madd2,@"STO_CUDA_ENTRY STV_DEFAULT"
madd2:
.text.madd2:
[----:B------:R-:W-:Y:S01]  /*0000*/  LDC R1, c[0x0][0x37c] ;  /* 0x0000df00ff017b82 */ /* 0x000fe20000000800 */
[----:B------:R-:W0:Y:S07]  /*0010*/  S2R R0, SR_TID.X ;  /* 0x0000000000007919 */ /* 0x000e2e0000002100 */
[----:B------:R-:W-:Y:S01]  /*0020*/  S2UR UR4, SR_CTAID.Y ;  /* 0x00000000000479c3 */ /* 0x000fe20000002600 */
[----:B------:R-:W1:Y:S01]  /*0030*/  LDCU UR5, c[0x0][0x370] ;  /* 0x00006e00ff0577ac */ /* 0x000e620008000800 */
[----:B------:R-:W2:Y:S06]  /*0040*/  LDCU UR7, c[0x0][0x3a4] ;  /* 0x00007480ff0777ac */ /* 0x000eac0008000800 */
[----:B------:R-:W1:Y:S08]  /*0050*/  S2UR UR6, SR_CTAID.X ;  /* 0x00000000000679c3 */ /* 0x000e700000002500 */
[----:B------:R-:W0:Y:S01]  /*0060*/  LDC R9, c[0x0][0x360] ;  /* 0x0000d800ff097b82 */ /* 0x000e220000000800 */
[----:B-1----:R-:W-:-:S06]  /*0070*/  UIMAD UR4, UR4, UR5, UR6 ;  /* 0x00000005040472a4 */ /* 0x002fcc000f8e0206 */
[----:B0-----:R-:W-:-:S05]  /*0080*/  IMAD R9, R9, UR4, R0 ;  /* 0x0000000409097c24 */ /* 0x001fca000f8e0200 */
[----:B--2---:R-:W-:-:S13]  /*0090*/  ISETP.GE.AND P0, PT, R9, UR7, PT ;  /* 0x0000000709007c0c */ /* 0x004fda000bf06270 */
[----:B------:R-:W-:Y:S05]  /*00a0*/  @P0 EXIT ;  /* 0x000000000000094d */ /* 0x000fea0003800000 */
[----:B------:R-:W0:Y:S01]  /*00b0*/  LDC.64 R4, c[0x0][0x398] ;  /* 0x0000e600ff047b82 */ /* 0x000e220000000a00 */
[----:B------:R-:W1:Y:S01]  /*00c0*/  LDCU.64 UR4, c[0x0][0x358] ;  /* 0x00006b00ff0477ac */ /* 0x000e620008000a00 */
[----:B------:R-:W2:Y:S06]  /*00d0*/  LDCU UR6, c[0x0][0x3a0] ;  /* 0x00007400ff0677ac */ /* 0x000eac0008000800 */
[----:B------:R-:W3:Y:S01]  /*00e0*/  LDC.64 R2, c[0x0][0x388] ;  /* 0x0000e200ff027b82 */ /* 0x000ee20000000a00 */
[----:B------:R-:W4:Y:S07]  /*00f0*/  LDCU UR7, c[0x0][0x390] ;  /* 0x00007200ff0777ac */ /* 0x000f2e0008000800 */
[----:B------:R-:W5:Y:S01]  /*0100*/  LDC.64 R6, c[0x0][0x380] ;  /* 0x0000e000ff067b82 */ /* 0x000f620000000a00 */
[----:B0-----:R-:W-:-:S06]  /*0110*/  IMAD.WIDE R4, R9, 0x4, R4 ;  /* 0x0000000409047825 */ /* 0x001fcc00078e0204 */
[----:B-1----:R-:W2:Y:S01]  /*0120*/  LDG.E.CONSTANT R4, desc[UR4][R4.64] ;  /* 0x0000000404047981 */ /* 0x002ea2000c1e9900 */
[----:B---3--:R-:W-:-:S06]  /*0130*/  IMAD.WIDE R2, R9, 0x4, R2 ;  /* 0x0000000409027825 */ /* 0x008fcc00078e0202 */
[----:B------:R-:W4:Y:S01]  /*0140*/  LDG.E.CONSTANT R2, desc[UR4][R2.64] ;  /* 0x0000000402027981 */ /* 0x000f22000c1e9900 */
[----:B-----5:R-:W-:-:S04]  /*0150*/  IMAD.WIDE R6, R9, 0x4, R6 ;  /* 0x0000000409067825 */ /* 0x020fc800078e0206 */
[----:B--2---:R-:W-:-:S04]  /*0160*/  FMUL R11, R4, UR6 ;  /* 0x00000006040b7c20 */ /* 0x004fc80008400000 */
[----:B----4-:R-:W-:-:S05]  /*0170*/  FFMA R11, R2, UR7, R11 ;  /* 0x00000007020b7c23 */ /* 0x010fca000800000b */
[----:B------:R-:W-:Y:S01]  /*0180*/  STG.E desc[UR4][R6.64], R11 ;  /* 0x0000000b06007986 */ /* 0x000fe2000c101904 */
[----:B------:R-:W-:Y:S05]  /*0190*/  EXIT ;  /* 0x000000000000794d */ /* 0x000fea0003800000 */
.L_x_0:
[----:B------:R-:W-:-:S00]  /*01a0*/  BRA `(.L_x_0) ;  /* 0xfffffffc00fc7947 */ /* 0x000fc0000383ffff */
[----:B------:R-:W-:-:S00]  /*01b0*/  NOP ;  /* 0x0000000000007918 */ /* 0x000fc00000000000 */
        /* <DEDUP_REMOVED lines=12> */
.L_x_1:


//--------------------- .nv.shared.reserved.0     --------------------------
	.section	.nv.shared.reserved.0,"aw",@nobits
	.weak		__nv_reservedSMEM_offset_0_alias
	.size		__nv_reservedSMEM_offset_0_alias, 0, 64
	.other		__nv_reservedSMEM_offset_0_alias,@"STO_CUDA_RESERVED_SHARED STV_DEFAULT"
__nv_reservedSMEM_offset_0_alias:
	.zero		0
	.zero		64


//--------------------- .nv.constant0.madd2       --------------------------
	.section	.nv.constant0.madd2,"a",@progbits
	.sectionflags	@""
	.align	4
.nv.constant0.madd2:
	.zero		936


//--------------------- SYMBOLS --------------------------

	.type		.nv.reservedSmem.offset0,@object
	.size		.nv.reservedSmem.offset0,0x4
